	.headerflags	@"EF_CUDA_TEXMODE_UNIFIED EF_CUDA_64BIT_ADDRESS EF_CUDA_ACCELERATORS EF_CUDA_SM90 EF_CUDA_VIRTUAL_SM(EF_CUDA_SM90)"
	.elftype	@"ET_EXEC"


//--------------------- .nv.info                  --------------------------
	.section	.nv.info,"",@"SHT_CUDA_INFO"
	.align	4


	//----- nvinfo : EIATTR_REGCOUNT
	.align		4
        /*0000*/ 	.byte	0x04, 0x2f
        /*0002*/ 	.short	(.L_3 - .L_2)
	.align		4
.L_2:
        /*0004*/ 	.word	index@(triton_poi_fused__native_batch_norm_legit_no_training_mul_softplus_tanh_2)
        /*0008*/ 	.word	0x00000012


	//----- nvinfo : EIATTR_MIN_STACK_SIZE
	.align		4
.L_3:
        /*000c*/ 	.byte	0x04, 0x12
        /*000e*/ 	.short	(.L_5 - .L_4)
	.align		4
.L_4:
        /*0010*/ 	.word	index@(triton_poi_fused__native_batch_norm_legit_no_training_mul_softplus_tanh_2)
        /*0014*/ 	.word	0x00000000


	//----- nvinfo : EIATTR_FRAME_SIZE
	.align		4
.L_5:
        /*0018*/ 	.byte	0x04, 0x11
        /*001a*/ 	.short	(.L_7 - .L_6)
	.align		4
.L_6:
        /*001c*/ 	.word	index@(triton_poi_fused__native_batch_norm_legit_no_training_mul_softplus_tanh_2)
        /*0020*/ 	.word	0x00000000


	//----- nvinfo : EIATTR_MIN_STACK_SIZE
	.align		4
.L_7:
        /*0024*/ 	.byte	0x04, 0x12
        /*0026*/ 	.short	(.L_9 - .L_8)
	.align		4
.L_8:
        /*0028*/ 	.word	index@(triton_poi_fused__native_batch_norm_legit_no_training_mul_softplus_tanh_2)
        /*002c*/ 	.word	0x00000000
.L_9:


//--------------------- .nv.info.triton_poi_fused__native_batch_norm_legit_no_training_mul_softplus_tanh_2 --------------------------
	.section	.nv.info.triton_poi_fused__native_batch_norm_legit_no_training_mul_softplus_tanh_2,"",@"SHT_CUDA_INFO"
	.sectionflags	@""
	.align	4


	//----- nvinfo : EIATTR_CUDA_API_VERSION
	.align		4
        /*0000*/ 	.byte	0x04, 0x37
        /*0002*/ 	.short	(.L_11 - .L_10)
.L_10:
        /*0004*/ 	.word	0x0000007c


	//----- nvinfo : EIATTR_KPARAM_INFO
	.align		4
.L_11:
        /*0008*/ 	.byte	0x04, 0x17
        /*000a*/ 	.short	(.L_13 - .L_12)
.L_12:
        /*000c*/ 	.word	0x00000000
        /*0010*/ 	.short	0x0006
        /*0012*/ 	.short	0x0030
        /*0014*/ 	.byte	0x00, 0xf0, 0x11, 0x00


	//----- nvinfo : EIATTR_KPARAM_INFO
	.align		4
.L_13:
        /*0018*/ 	.byte	0x04, 0x17
        /*001a*/ 	.short	(.L_15 - .L_14)
.L_14:
        /*001c*/ 	.word	0x00000000
        /*0020*/ 	.short	0x0005
        /*0022*/ 	.short	0x0028
        /*0024*/ 	.byte	0x00, 0xf4, 0x21, 0x00


	//----- nvinfo : EIATTR_KPARAM_INFO
	.align		4
.L_15:
        /*0028*/ 	.byte	0x04, 0x17
        /*002a*/ 	.short	(.L_17 - .L_16)
.L_16:
        /*002c*/ 	.word	0x00000000
        /*0030*/ 	.short	0x0004
        /*0032*/ 	.short	0x0020
        /*0034*/ 	.byte	0x00, 0xf4, 0x21, 0x00


	//----- nvinfo : EIATTR_KPARAM_INFO
	.align		4
.L_17:
        /*0038*/ 	.byte	0x04, 0x17
        /*003a*/ 	.short	(.L_19 - .L_18)
.L_18:
        /*003c*/ 	.word	0x00000000
        /*0040*/ 	.short	0x0003
        /*0042*/ 	.short	0x0018
        /*0044*/ 	.byte	0x00, 0xf4, 0x21, 0x00


	//----- nvinfo : EIATTR_KPARAM_INFO
	.align		4
.L_19:
        /*0048*/ 	.byte	0x04, 0x17
        /*004a*/ 	.short	(.L_21 - .L_20)
.L_20:
        /*004c*/ 	.word	0x00000000
        /*0050*/ 	.short	0x0002
        /*0052*/ 	.short	0x0010
        /*0054*/ 	.byte	0x00, 0xf4, 0x21, 0x00


	//----- nvinfo : EIATTR_KPARAM_INFO
	.align		4
.L_21:
        /*0058*/ 	.byte	0x04, 0x17
        /*005a*/ 	.short	(.L_23 - .L_22)
.L_22:
        /*005c*/ 	.word	0x00000000
        /*0060*/ 	.short	0x0001
        /*0062*/ 	.short	0x0008
        /*0064*/ 	.byte	0x00, 0xf4, 0x21, 0x00


	//----- nvinfo : EIATTR_KPARAM_INFO
	.align		4
.L_23:
        /*0068*/ 	.byte	0x04, 0x17
        /*006a*/ 	.short	(.L_25 - .L_24)
.L_24:
        /*006c*/ 	.word	0x00000000
        /*0070*/ 	.short	0x0000
        /*0072*/ 	.short	0x0000
        /*0074*/ 	.byte	0x00, 0xf4, 0x21, 0x00


	//----- nvinfo : EIATTR_SPARSE_MMA_MASK
	.align		4
.L_25:
        /*0078*/ 	.byte	0x03, 0x50
        /*007a*/ 	.short	0x0000


	//----- nvinfo : EIATTR_MAXREG_COUNT
	.align		4
        /*007c*/ 	.byte	0x03, 0x1b
        /*007e*/ 	.short	0x00ff


	//----- nvinfo : EIATTR_EXIT_INSTR_OFFSETS
	.align		4
        /*0080*/ 	.byte	0x04, 0x1c
        /*0082*/ 	.short	(.L_27 - .L_26)


	//   ....[0]....
.L_26:
        /*0084*/ 	.word	0x000006f0


	//   ....[1]....
        /*0088*/ 	.word	0x00000710


	//----- nvinfo : EIATTR_REQNTID
	.align		4
.L_27:
        /*008c*/ 	.byte	0x04, 0x10
        /*008e*/ 	.short	(.L_29 - .L_28)
.L_28:
        /*0090*/ 	.word	0x00000020
        /*0094*/ 	.word	0x00000001
        /*0098*/ 	.word	0x00000001


	//----- nvinfo : EIATTR_CRS_STACK_SIZE
	.align		4
.L_29:
        /*009c*/ 	.byte	0x04, 0x1e
        /*009e*/ 	.short	(.L_31 - .L_30)
.L_30:
        /*00a0*/ 	.word	0x00000000


	//----- nvinfo : EIATTR_CBANK_PARAM_SIZE
	.align		4
.L_31:
        /*00a4*/ 	.byte	0x03, 0x19
        /*00a6*/ 	.short	0x0034


	//----- nvinfo : EIATTR_PARAM_CBANK
	.align		4
        /*00a8*/ 	.byte	0x04, 0x0a
        /*00aa*/ 	.short	(.L_33 - .L_32)
	.align		4
.L_32:
        /*00ac*/ 	.word	index@(.nv.constant0.triton_poi_fused__native_batch_norm_legit_no_training_mul_softplus_tanh_2)
        /*00b0*/ 	.short	0x0210
        /*00b2*/ 	.short	0x0034


	//----- nvinfo : EIATTR_SW_WAR
	.align		4
.L_33:
        /*00b4*/ 	.byte	0x04, 0x36
        /*00b6*/ 	.short	(.L_35 - .L_34)
.L_34:
        /*00b8*/ 	.word	0x00000008
.L_35:


//--------------------- .nv.callgraph             --------------------------
	.section	.nv.callgraph,"",@"SHT_CUDA_CALLGRAPH"
	.align	4
	.sectionentsize	8
	.align		4
        /*0000*/ 	.word	0x00000000
	.align		4
        /*0004*/ 	.word	0xffffffff
	.align		4
        /*0008*/ 	.word	0x00000000
	.align		4
        /*000c*/ 	.word	0xfffffffe
	.align		4
        /*0010*/ 	.word	0x00000000
	.align		4
        /*0014*/ 	.word	0xfffffffd
	.align		4
        /*0018*/ 	.word	0x00000000
	.align		4
        /*001c*/ 	.word	0xfffffffc


//--------------------- .nv.constant4             --------------------------
	.section	.nv.constant4,"a",@progbits
	.align	8
	.align		8
.nv.constant4:
        /*0000*/ 	.dword	_$_str
	.align		8
        /*0008*/ 	.dword	_$_str_$_2


//--------------------- .text.triton_poi_fused__native_batch_norm_legit_no_training_mul_softplus_tanh_2 --------------------------
	.section	.text.triton_poi_fused__native_batch_norm_legit_no_training_mul_softplus_tanh_2,"ax",@progbits
	.align	128
        .global         triton_poi_fused__native_batch_norm_legit_no_training_mul_softplus_tanh_2
        .type           triton_poi_fused__native_batch_norm_legit_no_training_mul_softplus_tanh_2,@function
        .size           triton_poi_fused__native_batch_norm_legit_no_training_mul_softplus_tanh_2,(.L_x_6 - triton_poi_fused__native_batch_norm_legit_no_training_mul_softplus_tanh_2)
        .other          triton_poi_fused__native_batch_norm_legit_no_training_mul_softplus_tanh_2,@"STO_CUDA_ENTRY STV_DEFAULT"
triton_poi_fused__native_batch_norm_legit_no_training_mul_softplus_tanh_2:
.text.triton_poi_fused__native_batch_norm_legit_no_training_mul_softplus_tanh_2:
[----:B------:R-:W0:Y:S01]  /*0000*/  LDC R1, c[0x0][0x28] ;  /* 0x00000a00ff017b82 */ /* 0x000e220000000800 */
[----:B------:R-:W1:Y:S07]  /*0010*/  S2R R2, SR_TID.X ;  /* 0x0000000000027919 */ /* 0x000e6e0000002100 */
[----:B------:R-:W2:Y:S01]  /*0020*/  LDC.64 R8, c[0x0][0x228] ;  /* 0x00008a00ff087b82 */ /* 0x000ea20000000a00 */
[----:B------:R-:W-:Y:S01]  /*0030*/  CS2R R14, SRZ ;  /* 0x00000000000e7805 */ /* 0x000fe2000001ff00 */
[----:B------:R-:W-:Y:S01]  /*0040*/  ULDC.64 UR4, c[0x0][0x208] ;  /* 0x0000820000047ab9 */ /* 0x000fe20000000a00 */
[----:B------:R-:W3:Y:S05]  /*0050*/  S2R R3, SR_CTAID.X ;  /* 0x0000000000037919 */ /* 0x000eea0000002500 */
[----:B------:R-:W4:Y:S08]  /*0060*/  LDC.64 R4, c[0x0][0x218] ;  /* 0x00008600ff047b82 */ /* 0x000f300000000a00 */
[----:B------:R-:W5:Y:S08]  /*0070*/  LDC.64 R6, c[0x0][0x220] ;  /* 0x00008800ff067b82 */ /* 0x000f700000000a00 */
[----:B------:R-:W5:Y:S01]  /*0080*/  LDC.64 R10, c[0x0][0x230] ;  /* 0x00008c00ff0a7b82 */ /* 0x000f620000000a00 */
[----:B-1----:R-:W-:-:S07]  /*0090*/  LOP3.LUT R2, R2, 0x1f, RZ, 0xc0, !PT ;  /* 0x0000001f02027812 */ /* 0x002fce00078ec0ff */
[----:B------:R-:W1:Y:S01]  /*00a0*/  LDC.64 R12, c[0x0][0x238] ;  /* 0x00008e00ff0c7b82 */ /* 0x000e620000000a00 */
[----:B---3--:R-:W-:Y:S02]  /*00b0*/  SHF.R.S32.HI R0, RZ, 0x1a, R3 ;  /* 0x0000001aff007819 */ /* 0x008fe40000011403 */
[----:B------:R-:W-:Y:S02]  /*00c0*/  LEA R2, R3, R2, 0x5 ;  /* 0x0000000203027211 */ /* 0x000fe400078e28ff */
[----:B------:R-:W-:Y:S02]  /*00d0*/  SGXT R3, R0, 0x1 ;  /* 0x000000010003781a */ /* 0x000fe40000000200 */
[----:B------:R-:W-:Y:S02]  /*00e0*/  ISETP.GE.AND P0, PT, R2, 0x20, PT ;  /* 0x000000200200780c */ /* 0x000fe40003f06270 */
[----:B------:R-:W-:-:S04]  /*00f0*/  LEA.HI R3, R3, R2, RZ, 0x2 ;  /* 0x0000000203037211 */ /* 0x000fc800078f10ff */
[----:B------:R-:W-:-:S04]  /*0100*/  SHF.R.S32.HI R0, RZ, 0x2, R3 ;  /* 0x00000002ff007819 */ /* 0x000fc80000011403 */
[----:B------:R-:W-:-:S04]  /*0110*/  LEA.HI R3, R3, R0, RZ, 0x1 ;  /* 0x0000000003037211 */ /* 0x000fc800078f08ff */
[----:B------:R-:W-:-:S04]  /*0120*/  LOP3.LUT R3, R3, 0xfffffffe, RZ, 0xc0, !PT ;  /* 0xfffffffe03037812 */ /* 0x000fc800078ec0ff */
[----:B------:R-:W-:-:S05]  /*0130*/  IADD3 R3, R0, -R3, RZ ;  /* 0x8000000300037210 */ /* 0x000fca0007ffe0ff */
[----:B--2---:R-:W-:-:S05]  /*0140*/  IMAD.WIDE R8, R3, 0x4, R8 ;  /* 0x0000000403087825 */ /* 0x004fca00078e0208 */
[----:B------:R2:W3:Y:S01]  /*0150*/  @!P0 LDG.E.EL R14, desc[UR4][R8.64] ;  /* 0x00000004080e8981 */ /* 0x0004e2000c2e1900 */
[----:B------:R-:W-:Y:S01]  /*0160*/  HFMA2.MMA R0, -RZ, RZ, 0, 0 ;  /* 0x00000000ff007435 */ /* 0x000fe200000001ff */
[----:B----4-:R-:W-:-:S04]  /*0170*/  IMAD.WIDE R4, R2, 0x4, R4 ;  /* 0x0000000402047825 */ /* 0x010fc800078e0204 */
[----:B-----5:R-:W-:-:S04]  /*0180*/  IMAD.WIDE R6, R3, 0x4, R6 ;  /* 0x0000000403067825 */ /* 0x020fc800078e0206 */
[C---:B0-2---:R-:W-:Y:S01]  /*0190*/  IMAD.WIDE R8, R3.reuse, 0x4, R10 ;  /* 0x0000000403087825 */ /* 0x045fe200078e020a */
[----:B------:R-:W2:Y:S03]  /*01a0*/  @!P0 LDG.E R0, desc[UR4][R4.64] ;  /* 0x0000000404008981 */ /* 0x000ea6000c1e1900 */
[----:B-1----:R-:W-:Y:S01]  /*01b0*/  IMAD.WIDE R10, R3, 0x4, R12 ;  /* 0x00000004030a7825 */ /* 0x002fe200078e020c */
[----:B------:R-:W-:Y:S01]  /*01c0*/  HFMA2.MMA R12, -RZ, RZ, 0, 0 ;  /* 0x00000000ff0c7435 */ /* 0x000fe200000001ff */
[----:B------:R0:W2:Y:S01]  /*01d0*/  @!P0 LDG.E.EL R15, desc[UR4][R6.64] ;  /* 0x00000004060f8981 */ /* 0x0000a2000c2e1900 */
[----:B------:R-:W-:-:S06]  /*01e0*/  MOV R3, RZ ;  /* 0x000000ff00037202 */ /* 0x000fcc0000000f00 */
[----:B------:R1:W4:Y:S04]  /*01f0*/  @!P0 LDG.E.EL R3, desc[UR4][R8.64] ;  /* 0x0000000408038981 */ /* 0x000328000c2e1900 */
[----:B------:R-:W4:Y:S01]  /*0200*/  @!P0 LDG.E.EL R12, desc[UR4][R10.64] ;  /* 0x000000040a0c8981 */ /* 0x000f22000c2e1900 */
[----:B0-----:R-:W-:Y:S01]  /*0210*/  MOV R7, 0x3e800000 ;  /* 0x3e80000000077802 */ /* 0x001fe20000000f00 */
[----:B------:R-:W-:Y:S01]  /*0220*/  BSSY B0, `(.L_x_0) ;  /* 0x0000030000007945 */ /* 0x000fe20003800000 */
[----:B-1----:R-:W-:Y:S01]  /*0230*/  HFMA2.MMA R8, -RZ, RZ, 1.3056640625, -1.8671875 ;  /* 0x3d39bf78ff087435 */ /* 0x002fe200000001ff */
[----:B---3--:R-:W-:-:S04]  /*0240*/  FADD R14, R14, 9.9999997473787516356e-06 ;  /* 0x3727c5ac0e0e7421 */ /* 0x008fc80000000000 */
[----:B------:R-:W0:Y:S01]  /*0250*/  MUFU.SQRT R13, R14 ;  /* 0x0000000e000d7308 */ /* 0x000e220000002000 */
[----:B--2---:R-:W-:Y:S01]  /*0260*/  FADD R0, -R15, R0 ;  /* 0x000000000f007221 */ /* 0x004fe20000000100 */
[C---:B0-----:R-:W-:Y:S02]  /*0270*/  FSETP.GT.AND P1, PT, R13.reuse, 8.50705917302346158658e+37, PT ;  /* 0x7e8000000d00780b */ /* 0x041fe40003f24000 */
[----:B------:R-:W-:Y:S02]  /*0280*/  FSETP.GEU.AND P2, PT, R13, 1.175494350822287508e-38, PT ;  /* 0x008000000d00780b */ /* 0x000fe40003f4e000 */
[----:B------:R-:W-:-:S09]  /*0290*/  FSEL R4, R7, 1, P1 ;  /* 0x3f80000007047808 */ /* 0x000fd20000800000 */
[----:B------:R-:W-:Y:S02]  /*02a0*/  @P1 FMUL R13, R13, 0.25 ;  /* 0x3e8000000d0d1820 */ /* 0x000fe40000400000 */
[----:B------:R-:W-:Y:S02]  /*02b0*/  @!P2 FMUL R4, R4, 16777216 ;  /* 0x4b8000000404a820 */ /* 0x000fe40000400000 */
[----:B------:R-:W-:-:S06]  /*02c0*/  @!P2 FMUL R13, R13, 16777216 ;  /* 0x4b8000000d0da820 */ /* 0x000fcc0000400000 */
[----:B------:R-:W0:Y:S02]  /*02d0*/  MUFU.RCP R13, R13 ;  /* 0x0000000d000d7308 */ /* 0x000e240000001000 */
[----:B0-----:R-:W-:-:S04]  /*02e0*/  FMUL R5, R13, R4 ;  /* 0x000000040d057220 */ /* 0x001fc80000400000 */
[----:B------:R-:W-:-:S04]  /*02f0*/  FMUL R5, R0, R5 ;  /* 0x0000000500057220 */ /* 0x000fc80000400000 */
[----:B----4-:R-:W-:-:S04]  /*0300*/  FFMA R9, R5, R3, R12 ;  /* 0x0000000305097223 */ /* 0x010fc8000000000c */
[----:B------:R-:W-:-:S05]  /*0310*/  FMUL R0, R9, 1.4426950216293334961 ;  /* 0x3fb8aa3b09007820 */ /* 0x000fca0000400000 */
[----:B------:R-:W-:-:S13]  /*0320*/  FSETP.GEU.AND P1, PT, R0, -126, PT ;  /* 0xc2fc00000000780b */ /* 0x000fda0003f2e000 */
[----:B------:R-:W-:-:S04]  /*0330*/  @!P1 FMUL R0, R0, 0.5 ;  /* 0x3f00000000009820 */ /* 0x000fc80000400000 */
[----:B------:R-:W0:Y:S02]  /*0340*/  MUFU.EX2 R3, R0 ;  /* 0x0000000000037308 */ /* 0x000e240000000800 */
[----:B0-----:R-:W-:Y:S01]  /*0350*/  @!P1 FMUL R3, R3, R3 ;  /* 0x0000000303039220 */ /* 0x001fe20000400000 */
[----:B------:R-:W-:-:S03]  /*0360*/  FSETP.GT.AND P1, PT, R9, 20, PT ;  /* 0x41a000000900780b */ /* 0x000fc60003f24000 */
[C---:B------:R-:W-:Y:S01]  /*0370*/  FADD.FTZ.RZ R4, R3.reuse, 1 ;  /* 0x3f80000003047421 */ /* 0x040fe2000001c000 */
[----:B------:R-:W-:-:S04]  /*0380*/  ISETP.GE.U32.AND P2, PT, R3, 0x7f800000, PT ;  /* 0x7f8000000300780c */ /* 0x000fc80003f46070 */
[----:B------:R-:W-:-:S04]  /*0390*/  IADD3 R4, R4, -0x3f400000, RZ ;  /* 0xc0c0000004047810 */ /* 0x000fc80007ffe0ff */
[----:B------:R-:W-:-:S04]  /*03a0*/  LOP3.LUT R4, R4, 0xff800000, RZ, 0xc0, !PT ;  /* 0xff80000004047812 */ /* 0x000fc800078ec0ff */
[----:B------:R-:W-:Y:S02]  /*03b0*/  IADD3 R6, -R4, 0x40800000, RZ ;  /* 0x4080000004067810 */ /* 0x000fe40007ffe1ff */
[----:B------:R-:W-:Y:S02]  /*03c0*/  IADD3 R5, R3, -R4, RZ ;  /* 0x8000000403057210 */ /* 0x000fe40007ffe0ff */
[----:B------:R-:W-:Y:S01]  /*03d0*/  I2FP.F32.S32 R4, R4 ;  /* 0x0000000400047245 */ /* 0x000fe20000201400 */
[----:B------:R-:W-:-:S04]  /*03e0*/  FFMA.FTZ R6, R6, R7, -1 ;  /* 0xbf80000006067423 */ /* 0x000fc80000010007 */
[----:B------:R-:W-:Y:S01]  /*03f0*/  FADD R5, R5, R6 ;  /* 0x0000000605057221 */ /* 0x000fe20000000000 */
[----:B------:R-:W-:-:S03]  /*0400*/  FMUL R4, R4, 1.1920928955078125e-07 ;  /* 0x3400000004047820 */ /* 0x000fc60000400000 */
[----:B------:R-:W-:-:S04]  /*0410*/  FFMA.FTZ R6, R5, -R8, 0.10546888411045074463 ;  /* 0x3dd8001205067423 */ /* 0x000fc80000010808 */
[----:B------:R-:W-:-:S04]  /*0420*/  FFMA.FTZ R6, R5, R6, -0.13229703903198242188 ;  /* 0xbe0778e005067423 */ /* 0x000fc80000010006 */
[----:B------:R-:W-:-:S04]  /*0430*/  FFMA.FTZ R6, R5, R6, 0.14491446316242218018 ;  /* 0x3e14647505067423 */ /* 0x000fc80000010006 */
[----:B------:R-:W-:-:S04]  /*0440*/  FFMA.FTZ R6, R5, R6, -0.16641564667224884033 ;  /* 0xbe2a68dd05067423 */ /* 0x000fc80000010006 */
[----:B------:R-:W-:-:S04]  /*0450*/  FFMA.FTZ R6, R5, R6, 0.19988867640495300293 ;  /* 0x3e4caf9e05067423 */ /* 0x000fc80000010006 */
[----:B------:R-:W-:-:S04]  /*0460*/  FFMA.FTZ R6, R5, R6, -0.25000196695327758789 ;  /* 0xbe80004205067423 */ /* 0x000fc80000010006 */
[----:B------:R-:W-:-:S04]  /*0470*/  FFMA.FTZ R6, R5, R6, 0.33333510160446166992 ;  /* 0x3eaaaae605067423 */ /* 0x000fc80000010006 */
[----:B------:R-:W-:-:S04]  /*0480*/  FFMA.FTZ R6, R5, R6, -0.5 ;  /* 0xbf00000005067423 */ /* 0x000fc80000010006 */
[----:B------:R-:W-:-:S04]  /*0490*/  FMUL R6, R5, R6 ;  /* 0x0000000605067220 */ /* 0x000fc80000400000 */
[----:B------:R-:W-:-:S04]  /*04a0*/  FFMA.FTZ R5, R5, R6, R5 ;  /* 0x0000000605057223 */ /* 0x000fc80000010005 */
[----:B------:R-:W-:Y:S01]  /*04b0*/  FFMA.FTZ R4, R4, 0.69314718246459960938, R5 ;  /* 0x3f31721804047823 */ /* 0x000fe20000010005 */
[----:B------:R-:W-:Y:S06]  /*04c0*/  @!P2 BRA `(.L_x_1) ;  /* 0x000000000014a947 */ /* 0x000fec0003800000 */
[C---:B------:R-:W-:Y:S02]  /*04d0*/  ISETP.GE.AND P2, PT, R3.reuse, -0x407fffff, PT ;  /* 0xbf8000010300780c */ /* 0x040fe40003f46270 */
[----:B------:R-:W-:-:S11]  /*04e0*/  FSETP.NEU.AND P3, PT, R3, RZ, PT ;  /* 0x000000ff0300720b */ /* 0x000fd60003f6d000 */
[----:B------:R-:W-:-:S05]  /*04f0*/  @P2 MOV R0, 0x7f800000 ;  /* 0x7f80000000002802 */ /* 0x000fca0000000f00 */
[----:B------:R-:W-:-:S05]  /*0500*/  @P2 FFMA.FTZ R4, R3, R0, +INF ;  /* 0x7f80000003042423 */ /* 0x000fca0000010000 */
[----:B------:R-:W-:-:S07]  /*0510*/  FSEL R4, R4, -RZ, P3 ;  /* 0x800000ff04047208 */ /* 0x000fce0001800000 */
.L_x_1:
[----:B------:R-:W-:Y:S05]  /*0520*/  BSYNC B0 ;  /* 0x0000000000007941 */ /* 0x000fea0003800000 */
.L_x_0:
[----:B------:R-:W-:Y:S01]  /*0530*/  FSEL R11, R9, R4, P1 ;  /* 0x00000004090b7208 */ /* 0x000fe20000800000 */
[----:B------:R-:W-:Y:S01]  /*0540*/  BSSY B0, `(.L_x_2) ;  /* 0x0000016000007945 */ /* 0x000fe20003800000 */
[----:B------:R-:W-:-:S03]  /*0550*/  SHF.R.S32.HI R5, RZ, 0x1f, R2 ;  /* 0x0000001fff057819 */ /* 0x000fc60000011402 */
[----:B------:R-:W-:-:S05]  /*0560*/  FADD.FTZ R6, |R11|, -RZ ;  /* 0x800000ff0b067221 */ /* 0x000fca0000010200 */
[----:B------:R-:W-:-:S13]  /*0570*/  FSETP.GE.AND P1, PT, R6, 0.60000002384185791016, PT ;  /* 0x3f19999a0600780b */ /* 0x000fda0003f26000 */
[----:B------:R-:W-:Y:S05]  /*0580*/  @!P1 BRA `(.L_x_3) ;  /* 0x0000000000289947 */ /* 0x000fea0003800000 */
[C---:B------:R-:W-:Y:S01]  /*0590*/  FMUL R3, R6.reuse, 2.8853900432586669922 ;  /* 0x4038aa3b06037820 */ /* 0x040fe20000400000 */
[----:B------:R-:W-:Y:S02]  /*05a0*/  MOV R7, 0x3f800000 ;  /* 0x3f80000000077802 */ /* 0x000fe40000000f00 */
[----:B------:R-:W-:-:S03]  /*05b0*/  FSETP.GE.AND P1, PT, R6, 9.010913848876953125, PT ;  /* 0x41102cb40600780b */ /* 0x000fc60003f26000 */
[----:B------:R-:W0:Y:S02]  /*05c0*/  MUFU.EX2 R3, R3 ;  /* 0x0000000300037308 */ /* 0x000e240000000800 */
[----:B0-----:R-:W-:-:S06]  /*05d0*/  FADD R4, R3, 1 ;  /* 0x3f80000003047421 */ /* 0x001fcc0000000000 */
[----:B------:R-:W0:Y:S02]  /*05e0*/  MUFU.RCP R4, R4 ;  /* 0x0000000400047308 */ /* 0x000e240000001000 */
[----:B0-----:R-:W-:-:S05]  /*05f0*/  FFMA.FTZ R0, R4, -2, R7 ;  /* 0xc000000004007823 */ /* 0x001fca0000010007 */
[----:B------:R-:W-:-:S04]  /*0600*/  FSEL R0, R0, 1, !P1 ;  /* 0x3f80000000007808 */ /* 0x000fc80004800000 */
[----:B------:R-:W-:Y:S01]  /*0610*/  LOP3.LUT R0, R0, 0x80000000, R11, 0xf8, !PT ;  /* 0x8000000000007812 */ /* 0x000fe200078ef80b */
[----:B------:R-:W-:Y:S06]  /*0620*/  BRA `(.L_x_4) ;  /* 0x00000000001c7947 */ /* 0x000fec0003800000 */
.L_x_3:
[----:B------:R-:W-:Y:S01]  /*0630*/  HFMA2.MMA R0, -RZ, RZ, 1.125, -9232 ;  /* 0x3c80f082ff007435 */ /* 0x000fe200000001ff */
[----:B------:R-:W-:-:S09]  /*0640*/  FMUL R3, R11, R11 ;  /* 0x0000000b0b037220 */ /* 0x000fd20000400000 */
[----:B------:R-:W-:-:S04]  /*0650*/  FFMA.FTZ R0, R3, R0, -0.052303962409496307373 ;  /* 0xbd563cae03007423 */ /* 0x000fc80000010000 */
[----:B------:R-:W-:-:S04]  /*0660*/  FFMA.FTZ R0, R3, R0, 0.1331529766321182251 ;  /* 0x3e08594103007423 */ /* 0x000fc80000010000 */
[----:B------:R-:W-:-:S04]  /*0670*/  FFMA.FTZ R0, R3, R0, -0.33332768082618713379 ;  /* 0xbeaaa9ed03007423 */ /* 0x000fc80000010000 */
[----:B------:R-:W-:-:S04]  /*0680*/  FFMA.FTZ R0, R3, R0, RZ ;  /* 0x0000000003007223 */ /* 0x000fc800000100ff */
[----:B------:R-:W-:-:S07]  /*0690*/  FFMA.FTZ R0, R11, R0, R11 ;  /* 0x000000000b007223 */ /* 0x000fce000001000b */
.L_x_4:
[----:B------:R-:W-:Y:S05]  /*06a0*/  BSYNC B0 ;  /* 0x0000000000007941 */ /* 0x000fea0003800000 */
.L_x_2:
[----:B------:R-:W-:Y:S01]  /*06b0*/  ULDC.64 UR6, c[0x0][0x210] ;  /* 0x0000840000067ab9 */ /* 0x000fe20000000a00 */
[----:B------:R-:W-:Y:S01]  /*06c0*/  FMUL R9, R9, R0 ;  /* 0x0000000009097220 */ /* 0x000fe20000400000 */
[----:B------:R-:W-:-:S04]  /*06d0*/  LEA R4, P1, R2, UR6, 0x2 ;  /* 0x0000000602047c11 */ /* 0x000fc8000f8210ff */
[----:B------:R-:W-:Y:S01]  /*06e0*/  LEA.HI.X R5, R2, UR7, R5, 0x2, P1 ;  /* 0x0000000702057c11 */ /* 0x000fe200088f1405 */
[----:B------:R-:W-:Y:S08]  /*06f0*/  @P0 EXIT ;  /* 0x000000000000094d */ /* 0x000ff00003800000 */
[----:B------:R-:W-:Y:S01]  /*0700*/  STG.E desc[UR4][R4.64], R9 ;  /* 0x0000000904007986 */ /* 0x000fe2000c101904 */
[----:B------:R-:W-:Y:S05]  /*0710*/  EXIT ;  /* 0x000000000000794d */ /* 0x000fea0003800000 */
.L_x_5:
[----:B------:R-:W-:-:S00]  /*0720*/  BRA `(.L_x_5) ;  /* 0xfffffffc00fc7947 */ /* 0x000fc0000383ffff */
[----:B------:R-:W-:-:S00]  /*0730*/  NOP ;  /* 0x0000000000007918 */ /* 0x000fc00000000000 */
        /* <DEDUP_REMOVED lines=12> */
.L_x_6:


//--------------------- .nv.global.init           --------------------------
	.section	.nv.global.init,"aw",@progbits
.nv.global.init:
	.type		_$_str,@object
	.size		_$_str,(_$_str_$_2 - _$_str)
_$_str:
        /*0000*/ 	.byte	0x5f, 0x5f, 0x43, 0x55, 0x44, 0x41, 0x5f, 0x46, 0x54, 0x5a, 0x00
	.type		_$_str_$_2,@object
	.size		_$_str_$_2,(.L_1 - _$_str_$_2)
_$_str_$_2:
        /*000b*/ 	.byte	0x5f, 0x5f, 0x43, 0x55, 0x44, 0x41, 0x5f, 0x50, 0x52, 0x45, 0x43, 0x5f, 0x53, 0x51, 0x52, 0x54
        /*001b*/ 	.byte	0x00
.L_1:


//--------------------- .nv.constant0.triton_poi_fused__native_batch_norm_legit_no_training_mul_softplus_tanh_2 --------------------------
	.section	.nv.constant0.triton_poi_fused__native_batch_norm_legit_no_training_mul_softplus_tanh_2,"a",@progbits
	.sectionflags	@""
	.align	4
.nv.constant0.triton_poi_fused__native_batch_norm_legit_no_training_mul_softplus_tanh_2:
	.zero		580
